//
// Generated by NVIDIA NVVM Compiler
//
// Compiler Build ID: CL-36424714
// Cuda compilation tools, release 13.0, V13.0.88
// Based on NVVM 20.0.0
//

.version 9.0
.target sm_100
.address_size 64

	// .globl	_Z7assignWPdS_

.visible .entry _Z7assignWPdS_(
	.param .u64 .ptr .align 1 _Z7assignWPdS__param_0,
	.param .u64 .ptr .align 1 _Z7assignWPdS__param_1
)
{
	.reg .pred 	%p<6>;
	.reg .b32 	%r<31>;
	.reg .b32 	%f<5>;
	.reg .b64 	%rd<5>;
	.reg .b64 	%fd<55>;

	ld.param.u64 	%rd1, [_Z7assignWPdS__param_0];
	ld.param.u64 	%rd2, [_Z7assignWPdS__param_1];
	cvta.to.global.u64 	%rd3, %rd2;
	ld.global.f64 	%fd9, [%rd3];
	mul.f64 	%fd1, %fd9, 0d4034000000000000;
	fma.rn.f64 	%fd10, %fd1, 0d3FF71547652B82FE, 0d4338000000000000;
	{
	.reg .b32 %temp; 
	mov.b64 	{%r1, %temp}, %fd10;
	}
	mov.f64 	%fd11, 0dC338000000000000;
	add.rn.f64 	%fd12, %fd10, %fd11;
	fma.rn.f64 	%fd13, %fd12, 0dBFE62E42FEFA39EF, %fd1;
	fma.rn.f64 	%fd14, %fd12, 0dBC7ABC9E3B39803F, %fd13;
	fma.rn.f64 	%fd15, %fd14, 0d3E5ADE1569CE2BDF, 0d3E928AF3FCA213EA;
	fma.rn.f64 	%fd16, %fd15, %fd14, 0d3EC71DEE62401315;
	fma.rn.f64 	%fd17, %fd16, %fd14, 0d3EFA01997C89EB71;
	fma.rn.f64 	%fd18, %fd17, %fd14, 0d3F2A01A014761F65;
	fma.rn.f64 	%fd19, %fd18, %fd14, 0d3F56C16C1852B7AF;
	fma.rn.f64 	%fd20, %fd19, %fd14, 0d3F81111111122322;
	fma.rn.f64 	%fd21, %fd20, %fd14, 0d3FA55555555502A1;
	fma.rn.f64 	%fd22, %fd21, %fd14, 0d3FC5555555555511;
	fma.rn.f64 	%fd23, %fd22, %fd14, 0d3FE000000000000B;
	fma.rn.f64 	%fd24, %fd23, %fd14, 0d3FF0000000000000;
	fma.rn.f64 	%fd25, %fd24, %fd14, 0d3FF0000000000000;
	{
	.reg .b32 %temp; 
	mov.b64 	{%r2, %temp}, %fd25;
	}
	{
	.reg .b32 %temp; 
	mov.b64 	{%temp, %r3}, %fd25;
	}
	shl.b32 	%r7, %r1, 20;
	add.s32 	%r8, %r7, %r3;
	mov.b64 	%fd53, {%r2, %r8};
	{
	.reg .b32 %temp; 
	mov.b64 	{%temp, %r9}, %fd1;
	}
	mov.b32 	%f3, %r9;
	abs.f32 	%f1, %f3;
	setp.lt.f32 	%p1, %f1, 0f4086232B;
	@%p1 bra 	$L__BB0_3;
	setp.lt.f64 	%p2, %fd1, 0d0000000000000000;
	add.f64 	%fd26, %fd1, 0d7FF0000000000000;
	selp.f64 	%fd53, 0d0000000000000000, %fd26, %p2;
	setp.geu.f32 	%p3, %f1, 0f40874800;
	@%p3 bra 	$L__BB0_3;
	shr.u32 	%r10, %r1, 31;
	add.s32 	%r11, %r1, %r10;
	shr.s32 	%r12, %r11, 1;
	shl.b32 	%r13, %r12, 20;
	add.s32 	%r14, %r3, %r13;
	mov.b64 	%fd27, {%r2, %r14};
	sub.s32 	%r15, %r1, %r12;
	shl.b32 	%r16, %r15, 20;
	add.s32 	%r17, %r16, 1072693248;
	mov.b32 	%r18, 0;
	mov.b64 	%fd28, {%r18, %r17};
	mul.f64 	%fd53, %fd28, %fd27;
$L__BB0_3:
	mov.f64 	%fd29, 0d433800000000001D;
	{
	.reg .b32 %temp; 
	mov.b64 	{%r4, %temp}, %fd29;
	}
	mov.f64 	%fd30, 0dC338000000000000;
	add.rn.f64 	%fd31, %fd29, %fd30;
	fma.rn.f64 	%fd32, %fd31, 0dBFE62E42FEFA39EF, 0d4034000000000000;
	fma.rn.f64 	%fd33, %fd31, 0dBC7ABC9E3B39803F, %fd32;
	fma.rn.f64 	%fd34, %fd33, 0d3E5ADE1569CE2BDF, 0d3E928AF3FCA213EA;
	fma.rn.f64 	%fd35, %fd34, %fd33, 0d3EC71DEE62401315;
	fma.rn.f64 	%fd36, %fd35, %fd33, 0d3EFA01997C89EB71;
	fma.rn.f64 	%fd37, %fd36, %fd33, 0d3F2A01A014761F65;
	fma.rn.f64 	%fd38, %fd37, %fd33, 0d3F56C16C1852B7AF;
	fma.rn.f64 	%fd39, %fd38, %fd33, 0d3F81111111122322;
	fma.rn.f64 	%fd40, %fd39, %fd33, 0d3FA55555555502A1;
	fma.rn.f64 	%fd41, %fd40, %fd33, 0d3FC5555555555511;
	fma.rn.f64 	%fd42, %fd41, %fd33, 0d3FE000000000000B;
	fma.rn.f64 	%fd43, %fd42, %fd33, 0d3FF0000000000000;
	fma.rn.f64 	%fd44, %fd43, %fd33, 0d3FF0000000000000;
	{
	.reg .b32 %temp; 
	mov.b64 	{%r5, %temp}, %fd44;
	}
	{
	.reg .b32 %temp; 
	mov.b64 	{%temp, %r6}, %fd44;
	}
	shl.b32 	%r19, %r4, 20;
	add.s32 	%r20, %r19, %r6;
	mov.b64 	%fd54, {%r5, %r20};
	mov.f64 	%fd45, 0d4034000000000000;
	{
	.reg .b32 %temp; 
	mov.b64 	{%temp, %r21}, %fd45;
	}
	mov.b32 	%f4, %r21;
	abs.f32 	%f2, %f4;
	setp.lt.f32 	%p4, %f2, 0f4086232B;
	@%p4 bra 	$L__BB0_6;
	setp.geu.f32 	%p5, %f2, 0f40874800;
	mov.f64 	%fd54, 0d7FF0000000000000;
	@%p5 bra 	$L__BB0_6;
	shr.u32 	%r22, %r4, 31;
	add.s32 	%r23, %r4, %r22;
	shr.s32 	%r24, %r23, 1;
	shl.b32 	%r25, %r24, 20;
	add.s32 	%r26, %r6, %r25;
	mov.b64 	%fd47, {%r5, %r26};
	sub.s32 	%r27, %r4, %r24;
	shl.b32 	%r28, %r27, 20;
	add.s32 	%r29, %r28, 1072693248;
	mov.b32 	%r30, 0;
	mov.b64 	%fd48, {%r30, %r29};
	mul.f64 	%fd54, %fd48, %fd47;
$L__BB0_6:
	mov.f64 	%fd49, 0d3FF0000000000000;
	sub.f64 	%fd50, %fd49, %fd53;
	cvta.to.global.u64 	%rd4, %rd1;
	sub.f64 	%fd51, %fd49, %fd54;
	div.rn.f64 	%fd52, %fd50, %fd51;
	st.global.f64 	[%rd4], %fd52;
	ret;

}


// ===== COMPILED SASS (sm_100) =====

	.target	sm_100

	.elftype	@"ET_EXEC"


//--------------------- .note.nv.tkinfo           --------------------------
	.section	.note.nv.tkinfo,"",@"SHT_NOTE"
	.sectionflags	@"SHF_NOTE_NV_TKINFO"
	.tkinfo
        /*0018*/ 	.word	0x00000002
        /*0030*/ 	.string	""
        /*0030*/ 	.string	"ptxas"
        /*0030*/ 	.string	"Cuda compilation tools, release 13.0, V13.0.88"
        /*0030*/ 	.string	"Build cuda_13.0.r13.0/compiler.36424714_0"
        /*0030*/ 	.string	"-arch sm_100 -m 64 "



//--------------------- .note.nv.cuinfo           --------------------------
	.section	.note.nv.cuinfo,"",@"SHT_NOTE"
	.sectionflags	@"SHF_NOTE_NV_CUINFO"
        /*0018*/ 	.short	0x0002
        /*001a*/ 	.short	0x0064
        /*001c*/ 	.short	0x0082
	.zero		2


//--------------------- .nv.info                  --------------------------
	.section	.nv.info,"",@"SHT_CUDA_INFO"
	.align	4


	//----- nvinfo : EIATTR_REGCOUNT
	.align		4
        /*0000*/ 	.byte	0x04, 0x2f
        /*0002*/ 	.short	(.L_1 - .L_0)
	.align		4
.L_0:
        /*0004*/ 	.word	index@(_Z7assignWPdS_)
        /*0008*/ 	.word	0x00000018


	//----- nvinfo : EIATTR_FRAME_SIZE
	.align		4
.L_1:
        /*000c*/ 	.byte	0x04, 0x11
        /*000e*/ 	.short	(.L_3 - .L_2)
	.align		4
.L_2:
        /*0010*/ 	.word	index@($__internal_0_$__cuda_sm20_div_rn_f64_full)
        /*0014*/ 	.word	0x00000000


	//----- nvinfo : EIATTR_FRAME_SIZE
	.align		4
.L_3:
        /*0018*/ 	.byte	0x04, 0x11
        /*001a*/ 	.short	(.L_5 - .L_4)
	.align		4
.L_4:
        /*001c*/ 	.word	index@(_Z7assignWPdS_)
        /*0020*/ 	.word	0x00000000


	//----- nvinfo : EIATTR_MIN_STACK_SIZE
	.align		4
.L_5:
        /*0024*/ 	.byte	0x04, 0x12
        /*0026*/ 	.short	(.L_7 - .L_6)
	.align		4
.L_6:
        /*0028*/ 	.word	index@(_Z7assignWPdS_)
        /*002c*/ 	.word	0x00000000
.L_7:


//--------------------- .nv.compat                --------------------------
	.section	.nv.compat,"",@"SHT_CUDA_COMPAT_INFO"
	.align	4
        /*0000*/ 	.byte	0x02, 0x09, 0x00, 0x00, 0x02, 0x02, 0x01, 0x00, 0x02, 0x05, 0x05, 0x00, 0x03, 0x07, 0x01, 0x01
        /*0010*/ 	.byte	0x02, 0x03, 0x00, 0x00, 0x02, 0x06, 0x01, 0x00, 0x04, 0x0b, 0x08, 0x00, 0x01, 0x00, 0x00, 0x00
        /*0020*/ 	.byte	0x00, 0x00, 0x00, 0x00


//--------------------- .nv.info._Z7assignWPdS_   --------------------------
	.section	.nv.info._Z7assignWPdS_,"",@"SHT_CUDA_INFO"
	.sectionflags	@""
	.align	4


	//----- nvinfo : EIATTR_CUDA_API_VERSION
	.align		4
        /*0000*/ 	.byte	0x04, 0x37
        /*0002*/ 	.short	(.L_9 - .L_8)
.L_8:
        /*0004*/ 	.word	0x00000082


	//----- nvinfo : EIATTR_KPARAM_INFO
	.align		4
.L_9:
        /*0008*/ 	.byte	0x04, 0x17
        /*000a*/ 	.short	(.L_11 - .L_10)
.L_10:
        /*000c*/ 	.word	0x00000000
        /*0010*/ 	.short	0x0001
        /*0012*/ 	.short	0x0008
        /*0014*/ 	.byte	0x00, 0xf5, 0x21, 0x00


	//----- nvinfo : EIATTR_KPARAM_INFO
	.align		4
.L_11:
        /*0018*/ 	.byte	0x04, 0x17
        /*001a*/ 	.short	(.L_13 - .L_12)
.L_12:
        /*001c*/ 	.word	0x00000000
        /*0020*/ 	.short	0x0000
        /*0022*/ 	.short	0x0000
        /*0024*/ 	.byte	0x00, 0xf5, 0x21, 0x00


	//----- nvinfo : EIATTR_SPARSE_MMA_MASK
	.align		4
.L_13:
        /*0028*/ 	.byte	0x03, 0x50
        /*002a*/ 	.short	0x0000


	//----- nvinfo : EIATTR_MAXREG_COUNT
	.align		4
        /*002c*/ 	.byte	0x03, 0x1b
        /*002e*/ 	.short	0x00ff


	//----- nvinfo : EIATTR_MERCURY_ISA_VERSION
	.align		4
        /*0030*/ 	.byte	0x03, 0x5f
        /*0032*/ 	.short	0x0101


	//----- nvinfo : EIATTR_VRC_CTA_INIT_COUNT
	.align		4
        /*0034*/ 	.byte	0x02, 0x4a
	.zero		1
	.zero		1


	//----- nvinfo : EIATTR_EXIT_INSTR_OFFSETS
	.align		4
        /*0038*/ 	.byte	0x04, 0x1c
        /*003a*/ 	.short	(.L_15 - .L_14)


	//   ....[0]....
.L_14:
        /*003c*/ 	.word	0x00000680


	//----- nvinfo : EIATTR_CRS_STACK_SIZE
	.align		4
.L_15:
        /*0040*/ 	.byte	0x04, 0x1e
        /*0042*/ 	.short	(.L_17 - .L_16)
.L_16:
        /*0044*/ 	.word	0x00000000


	//----- nvinfo : EIATTR_CBANK_PARAM_SIZE
	.align		4
.L_17:
        /*0048*/ 	.byte	0x03, 0x19
        /*004a*/ 	.short	0x0010


	//----- nvinfo : EIATTR_PARAM_CBANK
	.align		4
        /*004c*/ 	.byte	0x04, 0x0a
        /*004e*/ 	.short	(.L_19 - .L_18)
	.align		4
.L_18:
        /*0050*/ 	.word	index@(.nv.constant0._Z7assignWPdS_)
        /*0054*/ 	.short	0x0380
        /*0056*/ 	.short	0x0010


	//----- nvinfo : EIATTR_SW_WAR
	.align		4
.L_19:
        /*0058*/ 	.byte	0x04, 0x36
        /*005a*/ 	.short	(.L_21 - .L_20)
.L_20:
        /*005c*/ 	.word	0x00000008
.L_21:


//--------------------- .nv.callgraph             --------------------------
	.section	.nv.callgraph,"",@"SHT_CUDA_CALLGRAPH"
	.align	4
	.sectionentsize	8
	.align		4
        /*0000*/ 	.word	0x00000000
	.align		4
        /*0004*/ 	.word	0xffffffff
	.align		4
        /*0008*/ 	.word	0x00000000
	.align		4
        /*000c*/ 	.word	0xfffffffe
	.align		4
        /*0010*/ 	.word	0x00000000
	.align		4
        /*0014*/ 	.word	0xfffffffd
	.align		4
        /*0018*/ 	.word	0x00000000
	.align		4
        /*001c*/ 	.word	0xfffffffc


//--------------------- .text._Z7assignWPdS_      --------------------------
	.section	.text._Z7assignWPdS_,"ax",@progbits
	.align	128
        .global         _Z7assignWPdS_
        .type           _Z7assignWPdS_,@function
        .size           _Z7assignWPdS_,(.L_x_8 - _Z7assignWPdS_)
        .other          _Z7assignWPdS_,@"STO_CUDA_ENTRY STV_DEFAULT"
_Z7assignWPdS_:
.text._Z7assignWPdS_:
[----:B------:R-:W-:Y:S08]  /*0000*/  LDC R1, c[0x0][0x37c] ;  /* 0x0000df00ff017b82 */ /* 0x000ff00000000800 */
[----:B------:R-:W0:Y:S01]  /*0010*/  LDC.64 R2, c[0x0][0x388] ;  /* 0x0000e200ff027b82 */ /* 0x000e220000000a00 */
[----:B------:R-:W0:Y:S02]  /*0020*/  LDCU.64 UR4, c[0x0][0x358] ;  /* 0x00006b00ff0477ac */ /* 0x000e240008000a00 */
[----:B0-----:R-:W2:Y:S01]  /*0030*/  LDG.E.64 R2, desc[UR4][R2.64] ;  /* 0x0000000402027981 */ /* 0x001ea2000c1e1b00 */
[----:B------:R-:W-:Y:S01]  /*0040*/  IMAD.MOV.U32 R8, RZ, RZ, 0x1d ;  /* 0x0000001dff087424 */ /* 0x000fe200078e00ff */
[----:B------:R-:W-:Y:S01]  /*0050*/  UMOV UR6, 0x0 ;  /* 0x0000000000067882 */ /* 0x000fe20000000000 */
[----:B------:R-:W-:Y:S01]  /*0060*/  IMAD.MOV.U32 R9, RZ, RZ, 0x43380000 ;  /* 0x43380000ff097424 */ /* 0x000fe200078e00ff */
[----:B------:R-:W-:Y:S01]  /*0070*/  UMOV UR7, 0x43380000 ;  /* 0x4338000000077882 */ /* 0x000fe20000000000 */
[----:B------:R-:W-:Y:S01]  /*0080*/  IMAD.MOV.U32 R6, RZ, RZ, -0x105c611 ;  /* 0xfefa39efff067424 */ /* 0x000fe200078e00ff */
[----:B------:R-:W-:Y:S01]  /*0090*/  UMOV UR8, 0x69ce2bdf ;  /* 0x69ce2bdf00087882 */ /* 0x000fe20000000000 */
[----:B------:R-:W-:Y:S01]  /*00a0*/  IMAD.MOV.U32 R7, RZ, RZ, 0x3fe62e42 ;  /* 0x3fe62e42ff077424 */ /* 0x000fe200078e00ff */
[----:B------:R-:W-:Y:S01]  /*00b0*/  UMOV UR9, 0x3e5ade15 ;  /* 0x3e5ade1500097882 */ /* 0x000fe20000000000 */
[----:B------:R-:W-:Y:S01]  /*00c0*/  DADD R8, R8, -UR6 ;  /* 0x8000000608087e29 */ /* 0x000fe20008000000 */
[----:B------:R-:W-:Y:S01]  /*00d0*/  UMOV UR6, 0x3b39803f ;  /* 0x3b39803f00067882 */ /* 0x000fe20000000000 */
[----:B------:R-:W-:Y:S01]  /*00e0*/  UMOV UR7, 0x3c7abc9e ;  /* 0x3c7abc9e00077882 */ /* 0x000fe20000000000 */
[----:B------:R-:W-:Y:S01]  /*00f0*/  IMAD.MOV.U32 R10, RZ, RZ, -0x35dec16 ;  /* 0xfca213eaff0a7424 */ /* 0x000fe200078e00ff */
[----:B------:R-:W-:Y:S01]  /*0100*/  UMOV UR10, 0x62401315 ;  /* 0x62401315000a7882 */ /* 0x000fe20000000000 */
[----:B------:R-:W-:Y:S01]  /*0110*/  IMAD.MOV.U32 R11, RZ, RZ, 0x3e928af3 ;  /* 0x3e928af3ff0b7424 */ /* 0x000fe200078e00ff */
[----:B------:R-:W-:Y:S01]  /*0120*/  UMOV UR11, 0x3ec71dee ;  /* 0x3ec71dee000b7882 */ /* 0x000fe20000000000 */
[----:B------:R-:W-:Y:S01]  /*0130*/  UMOV UR12, 0x7c89eb71 ;  /* 0x7c89eb71000c7882 */ /* 0x000fe20000000000 */
[C---:B------:R-:W-:Y:S01]  /*0140*/  DFMA R4, R8.reuse, -R6, 20 ;  /* 0x403400000804742b */ /* 0x040fe20000000806 */
[----:B------:R-:W-:Y:S01]  /*0150*/  UMOV UR13, 0x3efa0199 ;  /* 0x3efa0199000d7882 */ /* 0x000fe20000000000 */
[----:B------:R-:W-:Y:S01]  /*0160*/  IMAD.MOV.U32 R14, RZ, RZ, 0x652b82fe ;  /* 0x652b82feff0e7424 */ /* 0x000fe200078e00ff */
[----:B------:R-:W-:Y:S01]  /*0170*/  UMOV UR14, 0x14761f65 ;  /* 0x14761f65000e7882 */ /* 0x000fe20000000000 */
[----:B------:R-:W-:Y:S01]  /*0180*/  IMAD.MOV.U32 R15, RZ, RZ, 0x3ff71547 ;  /* 0x3ff71547ff0f7424 */ /* 0x000fe200078e00ff */
[----:B------:R-:W-:Y:S01]  /*0190*/  UMOV UR15, 0x3f2a01a0 ;  /* 0x3f2a01a0000f7882 */ /* 0x000fe20000000000 */
[----:B------:R-:W-:Y:S01]  /*01a0*/  UMOV UR16, 0x1852b7af ;  /* 0x1852b7af00107882 */ /* 0x000fe20000000000 */
[----:B------:R-:W-:Y:S01]  /*01b0*/  UMOV UR17, 0x3f56c16c ;  /* 0x3f56c16c00117882 */ /* 0x000fe20000000000 */
[----:B------:R-:W-:Y:S01]  /*01c0*/  DFMA R8, R8, -UR6, R4 ;  /* 0x8000000608087c2b */ /* 0x000fe20008000004 */
[----:B------:R-:W-:Y:S01]  /*01d0*/  UMOV UR18, 0x11122322 ;  /* 0x1112232200127882 */ /* 0x000fe20000000000 */
[----:B------:R-:W-:-:S06]  /*01e0*/  UMOV UR19, 0x3f811111 ;  /* 0x3f81111100137882 */ /* 0x000fcc0000000000 */
[----:B------:R-:W-:-:S08]  /*01f0*/  DFMA R4, R8, UR8, R10 ;  /* 0x0000000808047c2b */ /* 0x000fd0000800000a */
[----:B------:R-:W-:-:S08]  /*0200*/  DFMA R4, R8, R4, UR10 ;  /* 0x0000000a08047e2b */ /* 0x000fd00008000004 */
[----:B------:R-:W-:Y:S02]  /*0210*/  DFMA R12, R8, R4, UR12 ;  /* 0x0000000c080c7e2b */ /* 0x000fe40008000004 */
[----:B--2---:R-:W-:-:S08]  /*0220*/  DMUL R2, R2, 20 ;  /* 0x4034000002027828 */ /* 0x004fd00000000000 */
[----:B------:R-:W-:Y:S02]  /*0230*/  DFMA R4, R2, R14, 6.75539944105574400000e+15 ;  /* 0x433800000204742b */ /* 0x000fe4000000000e */
[----:B------:R-:W-:Y:S01]  /*0240*/  DFMA R14, R8, R12, UR14 ;  /* 0x0000000e080e7e2b */ /* 0x000fe2000800000c */
[----:B------:R-:W-:-:S05]  /*0250*/  FSETP.GEU.AND P0, PT, |R3|, 4.1917929649353027344, PT ;  /* 0x4086232b0300780b */ /* 0x000fca0003f0e200 */
[----:B------:R-:W-:Y:S02]  /*0260*/  DADD R12, R4, -6.75539944105574400000e+15 ;  /* 0xc3380000040c7429 */ /* 0x000fe40000000000 */
[----:B------:R-:W-:-:S06]  /*0270*/  DFMA R14, R8, R14, UR16 ;  /* 0x00000010080e7e2b */ /* 0x000fcc000800000e */
[----:B------:R-:W-:Y:S02]  /*0280*/  DFMA R6, R12, -R6, R2 ;  /* 0x800000060c06722b */ /* 0x000fe40000000002 */
[----:B------:R-:W-:-:S06]  /*0290*/  DFMA R14, R8, R14, UR18 ;  /* 0x00000012080e7e2b */ /* 0x000fcc000800000e */
[----:B------:R-:W-:Y:S01]  /*02a0*/  DFMA R6, R12, -UR6, R6 ;  /* 0x800000060c067c2b */ /* 0x000fe20008000006 */
[----:B------:R-:W-:Y:S01]  /*02b0*/  UMOV UR6, 0x555502a1 ;  /* 0x555502a100067882 */ /* 0x000fe20000000000 */
[----:B------:R-:W-:Y:S01]  /*02c0*/  UMOV UR7, 0x3fa55555 ;  /* 0x3fa5555500077882 */ /* 0x000fe20000000000 */
[----:B------:R-:W-:Y:S01]  /*02d0*/  IMAD.MOV.U32 R12, RZ, RZ, 0x1 ;  /* 0x00000001ff0c7424 */ /* 0x000fe200078e00ff */
[----:B------:R-:W-:-:S04]  /*02e0*/  DFMA R14, R8, R14, UR6 ;  /* 0x00000006080e7e2b */ /* 0x000fc8000800000e */
[----:B------:R-:W-:Y:S01]  /*02f0*/  DFMA R10, R6, UR8, R10 ;  /* 0x00000008060a7c2b */ /* 0x000fe2000800000a */
[----:B------:R-:W-:Y:S01]  /*0300*/  UMOV UR8, 0x55555511 ;  /* 0x5555551100087882 */ /* 0x000fe20000000000 */
[----:B------:R-:W-:Y:S02]  /*0310*/  UMOV UR9, 0x3fc55555 ;  /* 0x3fc5555500097882 */ /* 0x000fe40000000000 */
[----:B------:R-:W-:-:S04]  /*0320*/  DFMA R14, R8, R14, UR8 ;  /* 0x00000008080e7e2b */ /* 0x000fc8000800000e */
[----:B------:R-:W-:Y:S01]  /*0330*/  DFMA R10, R6, R10, UR10 ;  /* 0x0000000a060a7e2b */ /* 0x000fe2000800000a */
[----:B------:R-:W-:Y:S01]  /*0340*/  UMOV UR10, 0xb ;  /* 0x0000000b000a7882 */ /* 0x000fe20000000000 */
[----:B------:R-:W-:Y:S02]  /*0350*/  UMOV UR11, 0x3fe00000 ;  /* 0x3fe00000000b7882 */ /* 0x000fe40000000000 */
[----:B------:R-:W-:-:S04]  /*0360*/  DFMA R14, R8, R14, UR10 ;  /* 0x0000000a080e7e2b */ /* 0x000fc8000800000e */
[----:B------:R-:W-:-:S04]  /*0370*/  DFMA R10, R6, R10, UR12 ;  /* 0x0000000c060a7e2b */ /* 0x000fc8000800000a */
[----:B------:R-:W-:-:S04]  /*0380*/  DFMA R14, R8, R14, 1 ;  /* 0x3ff00000080e742b */ /* 0x000fc8000000000e */
[----:B------:R-:W-:-:S04]  /*0390*/  DFMA R10, R6, R10, UR14 ;  /* 0x0000000e060a7e2b */ /* 0x000fc8000800000a */
[----:B------:R-:W-:-:S04]  /*03a0*/  DFMA R14, R8, R14, 1 ;  /* 0x3ff00000080e742b */ /* 0x000fc8000000000e */
[----:B------:R-:W-:-:S06]  /*03b0*/  DFMA R10, R6, R10, UR16 ;  /* 0x00000010060a7e2b */ /* 0x000fcc000800000a */
[----:B------:R-:W-:Y:S02]  /*03c0*/  VIADD R15, R15, 0x1d00000 ;  /* 0x01d000000f0f7836 */ /* 0x000fe40000000000 */
[----:B------:R-:W-:-:S04]  /*03d0*/  DFMA R10, R6, R10, UR18 ;  /* 0x00000012060a7e2b */ /* 0x000fc8000800000a */
[----:B------:R-:W-:-:S04]  /*03e0*/  DADD R8, -R14, 1 ;  /* 0x3ff000000e087429 */ /* 0x000fc80000000100 */
[C---:B------:R-:W-:Y:S02]  /*03f0*/  DFMA R10, R6.reuse, R10, UR6 ;  /* 0x00000006060a7e2b */ /* 0x040fe4000800000a */
[----:B------:R-:W0:Y:S06]  /*0400*/  MUFU.RCP64H R13, R9 ;  /* 0x00000009000d7308 */ /* 0x000e2c0000001800 */
[----:B------:R-:W-:-:S08]  /*0410*/  DFMA R10, R6, R10, UR8 ;  /* 0x00000008060a7e2b */ /* 0x000fd0000800000a */
[----:B------:R-:W-:Y:S02]  /*0420*/  DFMA R10, R6, R10, UR10 ;  /* 0x0000000a060a7e2b */ /* 0x000fe4000800000a */
[----:B0-----:R-:W-:-:S06]  /*0430*/  DFMA R14, -R8, R12, 1 ;  /* 0x3ff00000080e742b */ /* 0x001fcc000000010c */
[----:B------:R-:W-:Y:S02]  /*0440*/  DFMA R10, R6, R10, 1 ;  /* 0x3ff00000060a742b */ /* 0x000fe4000000000a */
[----:B------:R-:W-:-:S06]  /*0450*/  DFMA R14, R14, R14, R14 ;  /* 0x0000000e0e0e722b */ /* 0x000fcc000000000e */
[----:B------:R-:W-:Y:S02]  /*0460*/  DFMA R10, R6, R10, 1 ;  /* 0x3ff00000060a742b */ /* 0x000fe4000000000a */
[----:B------:R-:W-:-:S08]  /*0470*/  DFMA R14, R12, R14, R12 ;  /* 0x0000000e0c0e722b */ /* 0x000fd0000000000c */
[----:B------:R-:W-:Y:S01]  /*0480*/  IMAD R7, R4, 0x100000, R11 ;  /* 0x0010000004077824 */ /* 0x000fe200078e020b */
[----:B------:R-:W-:Y:S01]  /*0490*/  DFMA R12, -R8, R14, 1 ;  /* 0x3ff00000080c742b */ /* 0x000fe2000000010e */
[----:B------:R-:W-:Y:S01]  /*04a0*/  IMAD.MOV.U32 R6, RZ, RZ, R10 ;  /* 0x000000ffff067224 */ /* 0x000fe200078e000a */
[----:B------:R-:W-:Y:S09]  /*04b0*/  @!P0 BRA `(.L_x_0) ;  /* 0x0000000000348947 */ /* 0x000ff20003800000 */
[----:B------:R-:W-:Y:S01]  /*04c0*/  FSETP.GEU.AND P1, PT, |R3|, 4.2275390625, PT ;  /* 0x408748000300780b */ /* 0x000fe20003f2e200 */
[C---:B------:R-:W-:Y:S02]  /*04d0*/  DADD R6, R2.reuse, +INF ;  /* 0x7ff0000002067429 */ /* 0x040fe40000000000 */
[----:B------:R-:W-:-:S08]  /*04e0*/  DSETP.GEU.AND P0, PT, R2, RZ, PT ;  /* 0x000000ff0200722a */ /* 0x000fd00003f0e000 */
[----:B------:R-:W-:Y:S02]  /*04f0*/  FSEL R6, R6, RZ, P0 ;  /* 0x000000ff06067208 */ /* 0x000fe40000000000 */
[----:B------:R-:W-:Y:S01]  /*0500*/  FSEL R7, R7, RZ, P0 ;  /* 0x000000ff07077208 */ /* 0x000fe20000000000 */
[----:B------:R-:W-:Y:S06]  /*0510*/  @P1 BRA `(.L_x_0) ;  /* 0x00000000001c1947 */ /* 0x000fec0003800000 */
[----:B------:R-:W-:Y:S01]  /*0520*/  LEA.HI R0, R4, R4, RZ, 0x1 ;  /* 0x0000000404007211 */ /* 0x000fe200078f08ff */
[----:B------:R-:W-:-:S03]  /*0530*/  IMAD.MOV.U32 R6, RZ, RZ, RZ ;  /* 0x000000ffff067224 */ /* 0x000fc600078e00ff */
[----:B------:R-:W-:-:S05]  /*0540*/  SHF.R.S32.HI R3, RZ, 0x1, R0 ;  /* 0x00000001ff037819 */ /* 0x000fca0000011400 */
[----:B------:R-:W-:Y:S02]  /*0550*/  IMAD.IADD R4, R4, 0x1, -R3 ;  /* 0x0000000104047824 */ /* 0x000fe400078e0a03 */
[----:B------:R-:W-:-:S03]  /*0560*/  IMAD R11, R3, 0x100000, R11 ;  /* 0x00100000030b7824 */ /* 0x000fc600078e020b */
[----:B------:R-:W-:-:S06]  /*0570*/  LEA R7, R4, 0x3ff00000, 0x14 ;  /* 0x3ff0000004077811 */ /* 0x000fcc00078ea0ff */
[----:B------:R-:W-:-:S11]  /*0580*/  DMUL R6, R10, R6 ;  /* 0x000000060a067228 */ /* 0x000fd60000000000 */
.L_x_0:
[----:B------:R-:W-:Y:S02]  /*0590*/  DADD R6, -R6, 1 ;  /* 0x3ff0000006067429 */ /* 0x000fe40000000100 */
[----:B------:R-:W-:-:S08]  /*05a0*/  DFMA R12, R14, R12, R14 ;  /* 0x0000000c0e0c722b */ /* 0x000fd0000000000e */
[----:B------:R-:W-:Y:S01]  /*05b0*/  DMUL R2, R6, R12 ;  /* 0x0000000c06027228 */ /* 0x000fe20000000000 */
[----:B------:R-:W-:-:S07]  /*05c0*/  FSETP.GEU.AND P1, PT, |R7|, 6.5827683646048100446e-37, PT ;  /* 0x036000000700780b */ /* 0x000fce0003f2e200 */
[----:B------:R-:W-:-:S08]  /*05d0*/  DFMA R4, -R8, R2, R6 ;  /* 0x000000020804722b */ /* 0x000fd00000000106 */
[----:B------:R-:W-:-:S10]  /*05e0*/  DFMA R2, R12, R4, R2 ;  /* 0x000000040c02722b */ /* 0x000fd40000000002 */
[----:B------:R-:W-:-:S05]  /*05f0*/  FFMA R0, RZ, R9, R3 ;  /* 0x00000009ff007223 */ /* 0x000fca0000000003 */
[----:B------:R-:W-:-:S13]  /*0600*/  FSETP.GT.AND P0, PT, |R0|, 1.469367938527859385e-39, PT ;  /* 0x001000000000780b */ /* 0x000fda0003f04200 */
[----:B------:R-:W-:Y:S05]  /*0610*/  @P0 BRA P1, `(.L_x_1) ;  /* 0x0000000000100947 */ /* 0x000fea0000800000 */
[----:B------:R-:W-:-:S07]  /*0620*/  MOV R0, 0x640 ;  /* 0x0000064000007802 */ /* 0x000fce0000000f00 */
[----:B------:R-:W-:Y:S05]  /*0630*/  CALL.REL.NOINC `($__internal_0_$__cuda_sm20_div_rn_f64_full) ;  /* 0x0000000000147944 */ /* 0x000fea0003c00000 */
[----:B------:R-:W-:Y:S02]  /*0640*/  IMAD.MOV.U32 R2, RZ, RZ, R12 ;  /* 0x000000ffff027224 */ /* 0x000fe400078e000c */
[----:B------:R-:W-:-:S07]  /*0650*/  IMAD.MOV.U32 R3, RZ, RZ, R13 ;  /* 0x000000ffff037224 */ /* 0x000fce00078e000d */
.L_x_1:
[----:B------:R-:W0:Y:S02]  /*0660*/  LDC.64 R4, c[0x0][0x380] ;  /* 0x0000e000ff047b82 */ /* 0x000e240000000a00 */
[----:B0-----:R-:W-:Y:S01]  /*0670*/  STG.E.64 desc[UR4][R4.64], R2 ;  /* 0x0000000204007986 */ /* 0x001fe2000c101b04 */
[----:B------:R-:W-:Y:S05]  /*0680*/  EXIT ;  /* 0x000000000000794d */ /* 0x000fea0003800000 */
        .weak           $__internal_0_$__cuda_sm20_div_rn_f64_full
        .type           $__internal_0_$__cuda_sm20_div_rn_f64_full,@function
        .size           $__internal_0_$__cuda_sm20_div_rn_f64_full,(.L_x_8 - $__internal_0_$__cuda_sm20_div_rn_f64_full)
$__internal_0_$__cuda_sm20_div_rn_f64_full:
[C---:B------:R-:W-:Y:S01]  /*0690*/  FSETP.GEU.AND P0, PT, |R9|.reuse, 1.469367938527859385e-39, PT ;  /* 0x001000000900780b */ /* 0x040fe20003f0e200 */
[--C-:B------:R-:W-:Y:S01]  /*06a0*/  IMAD.MOV.U32 R4, RZ, RZ, R8.reuse ;  /* 0x000000ffff047224 */ /* 0x100fe200078e0008 */
[C---:B------:R-:W-:Y:S01]  /*06b0*/  LOP3.LUT R2, R9.reuse, 0x800fffff, RZ, 0xc0, !PT ;  /* 0x800fffff09027812 */ /* 0x040fe200078ec0ff */
[----:B------:R-:W-:Y:S01]  /*06c0*/  IMAD.MOV.U32 R5, RZ, RZ, R9 ;  /* 0x000000ffff057224 */ /* 0x000fe200078e0009 */
[----:B------:R-:W-:Y:S01]  /*06d0*/  LOP3.LUT R17, R9, 0x7ff00000, RZ, 0xc0, !PT ;  /* 0x7ff0000009117812 */ /* 0x000fe200078ec0ff */
[----:B------:R-:W-:Y:S01]  /*06e0*/  IMAD.MOV.U32 R10, RZ, RZ, 0x1 ;  /* 0x00000001ff0a7424 */ /* 0x000fe200078e00ff */
[----:B------:R-:W-:Y:S01]  /*06f0*/  LOP3.LUT R3, R2, 0x3ff00000, RZ, 0xfc, !PT ;  /* 0x3ff0000002037812 */ /* 0x000fe200078efcff */
[----:B------:R-:W-:Y:S02]  /*0700*/  IMAD.MOV.U32 R2, RZ, RZ, R8 ;  /* 0x000000ffff027224 */ /* 0x000fe400078e0008 */
[----:B------:R-:W-:-:S04]  /*0710*/  IMAD.MOV.U32 R8, RZ, RZ, R6 ;  /* 0x000000ffff087224 */ /* 0x000fc800078e0006 */
[----:B------:R-:W-:-:S06]  /*0720*/  @!P0 DMUL R2, R4, 8.98846567431157953865e+307 ;  /* 0x7fe0000004028828 */ /* 0x000fcc0000000000 */
[----:B------:R-:W0:Y:S02]  /*0730*/  MUFU.RCP64H R11, R3 ;  /* 0x00000003000b7308 */ /* 0x000e240000001800 */
[----:B0-----:R-:W-:-:S08]  /*0740*/  DFMA R12, R10, -R2, 1 ;  /* 0x3ff000000a0c742b */ /* 0x001fd00000000802 */
[----:B------:R-:W-:-:S08]  /*0750*/  DFMA R12, R12, R12, R12 ;  /* 0x0000000c0c0c722b */ /* 0x000fd0000000000c */
[----:B------:R-:W-:Y:S01]  /*0760*/  DFMA R10, R10, R12, R10 ;  /* 0x0000000c0a0a722b */ /* 0x000fe2000000000a */
[----:B------:R-:W-:Y:S01]  /*0770*/  LOP3.LUT R12, R7, 0x7ff00000, RZ, 0xc0, !PT ;  /* 0x7ff00000070c7812 */ /* 0x000fe200078ec0ff */
[----:B------:R-:W-:-:S03]  /*0780*/  IMAD.MOV.U32 R13, RZ, RZ, 0x1ca00000 ;  /* 0x1ca00000ff0d7424 */ /* 0x000fc600078e00ff */
[----:B------:R-:W-:Y:S01]  /*0790*/  ISETP.GE.U32.AND P1, PT, R12, R17, PT ;  /* 0x000000110c00720c */ /* 0x000fe20003f26070 */
[----:B------:R-:W-:Y:S02]  /*07a0*/  IMAD.MOV.U32 R19, RZ, RZ, R12 ;  /* 0x000000ffff137224 */ /* 0x000fe400078e000c */
[----:B------:R-:W-:Y:S01]  /*07b0*/  DFMA R14, R10, -R2, 1 ;  /* 0x3ff000000a0e742b */ /* 0x000fe20000000802 */
[----:B------:R-:W-:Y:S02]  /*07c0*/  SEL R9, R13, 0x63400000, !P1 ;  /* 0x634000000d097807 */ /* 0x000fe40004800000 */
[----:B------:R-:W-:Y:S02]  /*07d0*/  FSETP.GEU.AND P1, PT, |R7|, 1.469367938527859385e-39, PT ;  /* 0x001000000700780b */ /* 0x000fe40003f2e200 */
[----:B------:R-:W-:-:S03]  /*07e0*/  LOP3.LUT R9, R9, 0x800fffff, R7, 0xf8, !PT ;  /* 0x800fffff09097812 */ /* 0x000fc600078ef807 */
[----:B------:R-:W-:-:S08]  /*07f0*/  DFMA R10, R10, R14, R10 ;  /* 0x0000000e0a0a722b */ /* 0x000fd0000000000a */
[----:B------:R-:W-:Y:S05]  /*0800*/  @P1 BRA `(.L_x_2) ;  /* 0x0000000000201947 */ /* 0x000fea0003800000 */
[----:B------:R-:W-:Y:S01]  /*0810*/  LOP3.LUT R15, R5, 0x7ff00000, RZ, 0xc0, !PT ;  /* 0x7ff00000050f7812 */ /* 0x000fe200078ec0ff */
[----:B------:R-:W-:-:S03]  /*0820*/  IMAD.MOV.U32 R14, RZ, RZ, RZ ;  /* 0x000000ffff0e7224 */ /* 0x000fc600078e00ff */
[----:B------:R-:W-:-:S04]  /*0830*/  ISETP.GE.U32.AND P1, PT, R12, R15, PT ;  /* 0x0000000f0c00720c */ /* 0x000fc80003f26070 */
[----:B------:R-:W-:-:S04]  /*0840*/  SEL R15, R13, 0x63400000, !P1 ;  /* 0x634000000d0f7807 */ /* 0x000fc80004800000 */
[----:B------:R-:W-:-:S04]  /*0850*/  LOP3.LUT R15, R15, 0x80000000, R7, 0xf8, !PT ;  /* 0x800000000f0f7812 */ /* 0x000fc800078ef807 */
[----:B------:R-:W-:-:S06]  /*0860*/  LOP3.LUT R15, R15, 0x100000, RZ, 0xfc, !PT ;  /* 0x001000000f0f7812 */ /* 0x000fcc00078efcff */
[----:B------:R-:W-:-:S10]  /*0870*/  DFMA R8, R8, 2, -R14 ;  /* 0x400000000808782b */ /* 0x000fd4000000080e */
[----:B------:R-:W-:-:S07]  /*0880*/  LOP3.LUT R19, R9, 0x7ff00000, RZ, 0xc0, !PT ;  /* 0x7ff0000009137812 */ /* 0x000fce00078ec0ff */
.L_x_2:
[----:B------:R-:W-:Y:S01]  /*0890*/  IMAD.MOV.U32 R18, RZ, RZ, R17 ;  /* 0x000000ffff127224 */ /* 0x000fe200078e0011 */
[----:B------:R-:W-:Y:S01]  /*08a0*/  @!P0 LOP3.LUT R18, R3, 0x7ff00000, RZ, 0xc0, !PT ;  /* 0x7ff0000003128812 */ /* 0x000fe200078ec0ff */
[----:B------:R-:W-:Y:S01]  /*08b0*/  VIADD R20, R19, 0xffffffff ;  /* 0xffffffff13147836 */ /* 0x000fe20000000000 */
[----:B------:R-:W-:-:S03]  /*08c0*/  DMUL R14, R10, R8 ;  /* 0x000000080a0e7228 */ /* 0x000fc60000000000 */
[----:B------:R-:W-:Y:S01]  /*08d0*/  VIADD R21, R18, 0xffffffff ;  /* 0xffffffff12157836 */ /* 0x000fe20000000000 */
[----:B------:R-:W-:-:S04]  /*08e0*/  ISETP.GT.U32.AND P0, PT, R20, 0x7feffffe, PT ;  /* 0x7feffffe1400780c */ /* 0x000fc80003f04070 */
[----:B------:R-:W-:Y:S01]  /*08f0*/  ISETP.GT.U32.OR P0, PT, R21, 0x7feffffe, P0 ;  /* 0x7feffffe1500780c */ /* 0x000fe20000704470 */
[----:B------:R-:W-:-:S08]  /*0900*/  DFMA R16, R14, -R2, R8 ;  /* 0x800000020e10722b */ /* 0x000fd00000000008 */
[----:B------:R-:W-:-:S04]  /*0910*/  DFMA R10, R10, R16, R14 ;  /* 0x000000100a0a722b */ /* 0x000fc8000000000e */
[----:B------:R-:W-:Y:S07]  /*0920*/  @P0 BRA `(.L_x_3) ;  /* 0x00000000006c0947 */ /* 0x000fee0003800000 */
[----:B------:R-:W-:-:S04]  /*0930*/  LOP3.LUT R7, R5, 0x7ff00000, RZ, 0xc0, !PT ;  /* 0x7ff0000005077812 */ /* 0x000fc800078ec0ff */
[CC--:B------:R-:W-:Y:S02]  /*0940*/  VIADDMNMX R6, R12.reuse, -R7.reuse, 0xb9600000, !PT ;  /* 0xb96000000c067446 */ /* 0x0c0fe40007800907 */
[----:B------:R-:W-:Y:S02]  /*0950*/  ISETP.GE.U32.AND P0, PT, R12, R7, PT ;  /* 0x000000070c00720c */ /* 0x000fe40003f06070 */
[----:B------:R-:W-:Y:S02]  /*0960*/  VIMNMX R6, PT, PT, R6, 0x46a00000, PT ;  /* 0x46a0000006067848 */ /* 0x000fe40003fe0100 */
[----:B------:R-:W-:-:S05]  /*0970*/  SEL R13, R13, 0x63400000, !P0 ;  /* 0x634000000d0d7807 */ /* 0x000fca0004000000 */
[----:B------:R-:W-:Y:S02]  /*0980*/  IMAD.IADD R14, R6, 0x1, -R13 ;  /* 0x00000001060e7824 */ /* 0x000fe400078e0a0d */
[----:B------:R-:W-:Y:S02]  /*0990*/  IMAD.MOV.U32 R6, RZ, RZ, RZ ;  /* 0x000000ffff067224 */ /* 0x000fe400078e00ff */
[----:B------:R-:W-:-:S06]  /*09a0*/  VIADD R7, R14, 0x7fe00000 ;  /* 0x7fe000000e077836 */ /* 0x000fcc0000000000 */
[----:B------:R-:W-:-:S10]  /*09b0*/  DMUL R12, R10, R6 ;  /* 0x000000060a0c7228 */ /* 0x000fd40000000000 */
[----:B------:R-:W-:-:S13]  /*09c0*/  FSETP.GTU.AND P0, PT, |R13|, 1.469367938527859385e-39, PT ;  /* 0x001000000d00780b */ /* 0x000fda0003f0c200 */
[----:B------:R-:W-:Y:S05]  /*09d0*/  @P0 BRA `(.L_x_4) ;  /* 0x0000000000940947 */ /* 0x000fea0003800000 */
[----:B------:R-:W-:Y:S01]  /*09e0*/  DFMA R2, R10, -R2, R8 ;  /* 0x800000020a02722b */ /* 0x000fe20000000008 */
[----:B------:R-:W-:-:S09]  /*09f0*/  IMAD.MOV.U32 R6, RZ, RZ, RZ ;  /* 0x000000ffff067224 */ /* 0x000fd200078e00ff */
[C---:B------:R-:W-:Y:S02]  /*0a00*/  FSETP.NEU.AND P0, PT, R3.reuse, RZ, PT ;  /* 0x000000ff0300720b */ /* 0x040fe40003f0d000 */
[----:B------:R-:W-:-:S04]  /*0a10*/  LOP3.LUT R5, R3, 0x80000000, R5, 0x48, !PT ;  /* 0x8000000003057812 */ /* 0x000fc800078e4805 */
[----:B------:R-:W-:-:S07]  /*0a20*/  LOP3.LUT R7, R5, R7, RZ, 0xfc, !PT ;  /* 0x0000000705077212 */ /* 0x000fce00078efcff */
[----:B------:R-:W-:Y:S05]  /*0a30*/  @!P0 BRA `(.L_x_4) ;  /* 0x00000000007c8947 */ /* 0x000fea0003800000 */
[----:B------:R-:W-:Y:S01]  /*0a40*/  IMAD.MOV R3, RZ, RZ, -R14 ;  /* 0x000000ffff037224 */ /* 0x000fe200078e0a0e */
[----:B------:R-:W-:Y:S01]  /*0a50*/  DMUL.RP R6, R10, R6 ;  /* 0x000000060a067228 */ /* 0x000fe20000008000 */
[----:B------:R-:W-:-:S06]  /*0a60*/  IMAD.MOV.U32 R2, RZ, RZ, RZ ;  /* 0x000000ffff027224 */ /* 0x000fcc00078e00ff */
[----:B------:R-:W-:-:S03]  /*0a70*/  DFMA R2, R12, -R2, R10 ;  /* 0x800000020c02722b */ /* 0x000fc6000000000a */
[----:B------:R-:W-:-:S03]  /*0a80*/  LOP3.LUT R5, R7, R5, RZ, 0x3c, !PT ;  /* 0x0000000507057212 */ /* 0x000fc600078e3cff */
[----:B------:R-:W-:-:S04]  /*0a90*/  IADD3 R2, PT, PT, -R14, -0x43300000, RZ ;  /* 0xbcd000000e027810 */ /* 0x000fc80007ffe1ff */
[----:B------:R-:W-:-:S04]  /*0aa0*/  FSETP.NEU.AND P0, PT, |R3|, R2, PT ;  /* 0x000000020300720b */ /* 0x000fc80003f0d200 */
[----:B------:R-:W-:Y:S02]  /*0ab0*/  FSEL R12, R6, R12, !P0 ;  /* 0x0000000c060c7208 */ /* 0x000fe40004000000 */
[----:B------:R-:W-:Y:S01]  /*0ac0*/  FSEL R13, R5, R13, !P0 ;  /* 0x0000000d050d7208 */ /* 0x000fe20004000000 */
[----:B------:R-:W-:Y:S06]  /*0ad0*/  BRA `(.L_x_4) ;  /* 0x0000000000547947 */ /* 0x000fec0003800000 */
.L_x_3:
[----:B------:R-:W-:-:S14]  /*0ae0*/  DSETP.NAN.AND P0, PT, R6, R6, PT ;  /* 0x000000060600722a */ /* 0x000fdc0003f08000 */
[----:B------:R-:W-:Y:S05]  /*0af0*/  @P0 BRA `(.L_x_5) ;  /* 0x0000000000440947 */ /* 0x000fea0003800000 */
[----:B------:R-:W-:-:S14]  /*0b00*/  DSETP.NAN.AND P0, PT, R4, R4, PT ;  /* 0x000000040400722a */ /* 0x000fdc0003f08000 */
[----:B------:R-:W-:Y:S05]  /*0b10*/  @P0 BRA `(.L_x_6) ;  /* 0x0000000000300947 */ /* 0x000fea0003800000 */
[----:B------:R-:W-:Y:S01]  /*0b20*/  ISETP.NE.AND P0, PT, R19, R18, PT ;  /* 0x000000121300720c */ /* 0x000fe20003f05270 */
[----:B------:R-:W-:Y:S02]  /*0b30*/  IMAD.MOV.U32 R12, RZ, RZ, 0x0 ;  /* 0x00000000ff0c7424 */ /* 0x000fe400078e00ff */
[----:B------:R-:W-:-:S10]  /*0b40*/  IMAD.MOV.U32 R13, RZ, RZ, -0x80000 ;  /* 0xfff80000ff0d7424 */ /* 0x000fd400078e00ff */
[----:B------:R-:W-:Y:S05]  /*0b50*/  @!P0 BRA `(.L_x_4) ;  /* 0x0000000000348947 */ /* 0x000fea0003800000 */
[----:B------:R-:W-:Y:S02]  /*0b60*/  ISETP.NE.AND P0, PT, R19, 0x7ff00000, PT ;  /* 0x7ff000001300780c */ /* 0x000fe40003f05270 */
[----:B------:R-:W-:Y:S02]  /*0b70*/  LOP3.LUT R13, R7, 0x80000000, R5, 0x48, !PT ;  /* 0x80000000070d7812 */ /* 0x000fe400078e4805 */
[----:B------:R-:W-:-:S13]  /*0b80*/  ISETP.EQ.OR P0, PT, R18, RZ, !P0 ;  /* 0x000000ff1200720c */ /* 0x000fda0004702670 */
[----:B------:R-:W-:Y:S01]  /*0b90*/  @P0 LOP3.LUT R2, R13, 0x7ff00000, RZ, 0xfc, !PT ;  /* 0x7ff000000d020812 */ /* 0x000fe200078efcff */
[----:B------:R-:W-:Y:S02]  /*0ba0*/  @!P0 IMAD.MOV.U32 R12, RZ, RZ, RZ ;  /* 0x000000ffff0c8224 */ /* 0x000fe400078e00ff */
[----:B------:R-:W-:Y:S02]  /*0bb0*/  @P0 IMAD.MOV.U32 R12, RZ, RZ, RZ ;  /* 0x000000ffff0c0224 */ /* 0x000fe400078e00ff */
[----:B------:R-:W-:Y:S01]  /*0bc0*/  @P0 IMAD.MOV.U32 R13, RZ, RZ, R2 ;  /* 0x000000ffff0d0224 */ /* 0x000fe200078e0002 */
[----:B------:R-:W-:Y:S06]  /*0bd0*/  BRA `(.L_x_4) ;  /* 0x0000000000147947 */ /* 0x000fec0003800000 */
.L_x_6:
[----:B------:R-:W-:Y:S01]  /*0be0*/  LOP3.LUT R13, R5, 0x80000, RZ, 0xfc, !PT ;  /* 0x00080000050d7812 */ /* 0x000fe200078efcff */
[----:B------:R-:W-:Y:S01]  /*0bf0*/  IMAD.MOV.U32 R12, RZ, RZ, R4 ;  /* 0x000000ffff0c7224 */ /* 0x000fe200078e0004 */
[----:B------:R-:W-:Y:S06]  /*0c00*/  BRA `(.L_x_4) ;  /* 0x0000000000087947 */ /* 0x000fec0003800000 */
.L_x_5:
[----:B------:R-:W-:Y:S01]  /*0c10*/  LOP3.LUT R13, R7, 0x80000, RZ, 0xfc, !PT ;  /* 0x00080000070d7812 */ /* 0x000fe200078efcff */
[----:B------:R-:W-:-:S07]  /*0c20*/  IMAD.MOV.U32 R12, RZ, RZ, R6 ;  /* 0x000000ffff0c7224 */ /* 0x000fce00078e0006 */
.L_x_4:
[----:B------:R-:W-:Y:S02]  /*0c30*/  IMAD.MOV.U32 R2, RZ, RZ, R0 ;  /* 0x000000ffff027224 */ /* 0x000fe400078e0000 */
[----:B------:R-:W-:-:S04]  /*0c40*/  IMAD.MOV.U32 R3, RZ, RZ, 0x0 ;  /* 0x00000000ff037424 */ /* 0x000fc800078e00ff */
[----:B------:R-:W-:Y:S05]  /*0c50*/  RET.REL.NODEC R2 `(_Z7assignWPdS_) ;  /* 0xfffffff002e87950 */ /* 0x000fea0003c3ffff */
.L_x_7:
[----:B------:R-:W-:-:S00]  /*0c60*/  BRA `(.L_x_7) ;  /* 0xfffffffc00fc7947 */ /* 0x000fc0000383ffff */
[----:B------:R-:W-:-:S00]  /*0c70*/  NOP ;  /* 0x0000000000007918 */ /* 0x000fc00000000000 */
        /* <DEDUP_REMOVED lines=8> */
.L_x_8:


//--------------------- .nv.shared.reserved.0     --------------------------
	.section	.nv.shared.reserved.0,"aw",@nobits
	.weak		__nv_reservedSMEM_offset_0_alias
	.size		__nv_reservedSMEM_offset_0_alias, 0, 64
	.other		__nv_reservedSMEM_offset_0_alias,@"STO_CUDA_RESERVED_SHARED STV_DEFAULT"
__nv_reservedSMEM_offset_0_alias:
	.zero		0
	.zero		64


//--------------------- .nv.constant0._Z7assignWPdS_ --------------------------
	.section	.nv.constant0._Z7assignWPdS_,"a",@progbits
	.sectionflags	@""
	.align	4
.nv.constant0._Z7assignWPdS_:
	.zero		912


//--------------------- SYMBOLS --------------------------

	.type		.nv.reservedSmem.offset0,@object
	.size		.nv.reservedSmem.offset0,0x4
